	.headerflags	@"EF_CUDA_TEXMODE_UNIFIED EF_CUDA_64BIT_ADDRESS EF_CUDA_ACCELERATORS EF_CUDA_SM90 EF_CUDA_VIRTUAL_SM(EF_CUDA_SM90)"
	.elftype	@"ET_EXEC"


//--------------------- .nv.info                  --------------------------
	.section	.nv.info,"",@"SHT_CUDA_INFO"
	.align	4


	//----- nvinfo : EIATTR_REGCOUNT
	.align		4
        /*0000*/ 	.byte	0x04, 0x2f
        /*0002*/ 	.short	(.L_2 - .L_1)
	.align		4
.L_1:
        /*0004*/ 	.word	index@(triton_per_fused_log_neg_sum_0)
        /*0008*/ 	.word	0x00000019


	//----- nvinfo : EIATTR_MIN_STACK_SIZE
	.align		4
.L_2:
        /*000c*/ 	.byte	0x04, 0x12
        /*000e*/ 	.short	(.L_4 - .L_3)
	.align		4
.L_3:
        /*0010*/ 	.word	index@(triton_per_fused_log_neg_sum_0)
        /*0014*/ 	.word	0x00000000


	//----- nvinfo : EIATTR_FRAME_SIZE
	.align		4
.L_4:
        /*0018*/ 	.byte	0x04, 0x11
        /*001a*/ 	.short	(.L_6 - .L_5)
	.align		4
.L_5:
        /*001c*/ 	.word	index@(triton_per_fused_log_neg_sum_0)
        /*0020*/ 	.word	0x00000000


	//----- nvinfo : EIATTR_MIN_STACK_SIZE
	.align		4
.L_6:
        /*0024*/ 	.byte	0x04, 0x12
        /*0026*/ 	.short	(.L_8 - .L_7)
	.align		4
.L_7:
        /*0028*/ 	.word	index@(triton_per_fused_log_neg_sum_0)
        /*002c*/ 	.word	0x00000000
.L_8:


//--------------------- .nv.info.triton_per_fused_log_neg_sum_0 --------------------------
	.section	.nv.info.triton_per_fused_log_neg_sum_0,"",@"SHT_CUDA_INFO"
	.sectionflags	@""
	.align	4


	//----- nvinfo : EIATTR_CUDA_API_VERSION
	.align		4
        /*0000*/ 	.byte	0x04, 0x37
        /*0002*/ 	.short	(.L_10 - .L_9)
.L_9:
        /*0004*/ 	.word	0x0000007c


	//----- nvinfo : EIATTR_KPARAM_INFO
	.align		4
.L_10:
        /*0008*/ 	.byte	0x04, 0x17
        /*000a*/ 	.short	(.L_12 - .L_11)
.L_11:
        /*000c*/ 	.word	0x00000000
        /*0010*/ 	.short	0x0002
        /*0012*/ 	.short	0x0010
        /*0014*/ 	.byte	0x00, 0xf0, 0x11, 0x00


	//----- nvinfo : EIATTR_KPARAM_INFO
	.align		4
.L_12:
        /*0018*/ 	.byte	0x04, 0x17
        /*001a*/ 	.short	(.L_14 - .L_13)
.L_13:
        /*001c*/ 	.word	0x00000000
        /*0020*/ 	.short	0x0001
        /*0022*/ 	.short	0x0008
        /*0024*/ 	.byte	0x00, 0xf4, 0x21, 0x00


	//----- nvinfo : EIATTR_KPARAM_INFO
	.align		4
.L_14:
        /*0028*/ 	.byte	0x04, 0x17
        /*002a*/ 	.short	(.L_16 - .L_15)
.L_15:
        /*002c*/ 	.word	0x00000000
        /*0030*/ 	.short	0x0000
        /*0032*/ 	.short	0x0000
        /*0034*/ 	.byte	0x00, 0xf4, 0x21, 0x00


	//----- nvinfo : EIATTR_SPARSE_MMA_MASK
	.align		4
.L_16:
        /*0038*/ 	.byte	0x03, 0x50
        /*003a*/ 	.short	0x0000


	//----- nvinfo : EIATTR_MAXREG_COUNT
	.align		4
        /*003c*/ 	.byte	0x03, 0x1b
        /*003e*/ 	.short	0x00ff


	//----- nvinfo : EIATTR_COOP_GROUP_MASK_REGIDS
	.align		4
        /*0040*/ 	.byte	0x04, 0x29
        /*0042*/ 	.short	(.L_18 - .L_17)


	//   ....[0]....
.L_17:
        /*0044*/ 	.word	0xffffffff


	//   ....[1]....
        /*0048*/ 	.word	0xffffffff


	//   ....[2]....
        /*004c*/ 	.word	0xffffffff


	//   ....[3]....
        /*0050*/ 	.word	0xffffffff


	//   ....[4]....
        /*0054*/ 	.word	0xffffffff


	//   ....[5]....
        /*0058*/ 	.word	0xffffffff


	//----- nvinfo : EIATTR_COOP_GROUP_INSTR_OFFSETS
	.align		4
.L_18:
        /*005c*/ 	.byte	0x04, 0x28
        /*005e*/ 	.short	(.L_20 - .L_19)


	//   ....[0]....
.L_19:
        /*0060*/ 	.word	0x00000790


	//   ....[1]....
        /*0064*/ 	.word	0x000007b0


	//   ....[2]....
        /*0068*/ 	.word	0x000007e0


	//   ....[3]....
        /*006c*/ 	.word	0x00000810


	//   ....[4]....
        /*0070*/ 	.word	0x00000830


	//   ....[5]....
        /*0074*/ 	.word	0x000008b0


	//----- nvinfo : EIATTR_EXIT_INSTR_OFFSETS
	.align		4
.L_20:
        /*0078*/ 	.byte	0x04, 0x1c
        /*007a*/ 	.short	(.L_22 - .L_21)


	//   ....[0]....
.L_21:
        /*007c*/ 	.word	0x00000910


	//   ....[1]....
        /*0080*/ 	.word	0x00000950


	//----- nvinfo : EIATTR_REQNTID
	.align		4
.L_22:
        /*0084*/ 	.byte	0x04, 0x10
        /*0086*/ 	.short	(.L_24 - .L_23)
.L_23:
        /*0088*/ 	.word	0x00000040
        /*008c*/ 	.word	0x00000001
        /*0090*/ 	.word	0x00000001


	//----- nvinfo : EIATTR_CBANK_PARAM_SIZE
	.align		4
.L_24:
        /*0094*/ 	.byte	0x03, 0x19
        /*0096*/ 	.short	0x0014


	//----- nvinfo : EIATTR_PARAM_CBANK
	.align		4
        /*0098*/ 	.byte	0x04, 0x0a
        /*009a*/ 	.short	(.L_26 - .L_25)
	.align		4
.L_25:
        /*009c*/ 	.word	index@(.nv.constant0.triton_per_fused_log_neg_sum_0)
        /*00a0*/ 	.short	0x0210
        /*00a2*/ 	.short	0x0014


	//----- nvinfo : EIATTR_SW_WAR
	.align		4
.L_26:
        /*00a4*/ 	.byte	0x04, 0x36
        /*00a6*/ 	.short	(.L_28 - .L_27)
.L_27:
        /*00a8*/ 	.word	0x00000008
.L_28:


//--------------------- .nv.callgraph             --------------------------
	.section	.nv.callgraph,"",@"SHT_CUDA_CALLGRAPH"
	.align	4
	.sectionentsize	8
	.align		4
        /*0000*/ 	.word	0x00000000
	.align		4
        /*0004*/ 	.word	0xffffffff
	.align		4
        /*0008*/ 	.word	0x00000000
	.align		4
        /*000c*/ 	.word	0xfffffffe
	.align		4
        /*0010*/ 	.word	0x00000000
	.align		4
        /*0014*/ 	.word	0xfffffffd
	.align		4
        /*0018*/ 	.word	0x00000000
	.align		4
        /*001c*/ 	.word	0xfffffffc


//--------------------- .nv.constant4             --------------------------
	.section	.nv.constant4,"a",@progbits
	.align	8
	.align		8
.nv.constant4:
        /*0000*/ 	.dword	_$_str


//--------------------- .text.triton_per_fused_log_neg_sum_0 --------------------------
	.section	.text.triton_per_fused_log_neg_sum_0,"ax",@progbits
	.sectionflags	@"SHF_BARRIERS=1"
	.align	128
        .global         triton_per_fused_log_neg_sum_0
        .type           triton_per_fused_log_neg_sum_0,@function
        .size           triton_per_fused_log_neg_sum_0,(.L_x_1 - triton_per_fused_log_neg_sum_0)
        .other          triton_per_fused_log_neg_sum_0,@"STO_CUDA_ENTRY STV_DEFAULT"
triton_per_fused_log_neg_sum_0:
.text.triton_per_fused_log_neg_sum_0:
[----:B------:R-:W0:Y:S02]  /*0000*/  LDC R1, c[0x0][0x28] ;  /* 0x00000a00ff017b82 */ /* 0x000e240000000800 */
[----:B------:R-:W1:Y:S01]  /*0010*/  S2R R14, SR_TID.X ;  /* 0x00000000000e7919 */ /* 0x000e620000002100 */
[----:B------:R-:W2:Y:S01]  /*0020*/  LDC.64 R10, c[0x0][0x210] ;  /* 0x00008400ff0a7b82 */ /* 0x000ea20000000a00 */
[----:B------:R-:W-:Y:S01]  /*0030*/  ULDC.64 UR6, c[0x0][0x208] ;  /* 0x0000820000067ab9 */ /* 0x000fe20000000a00 */
[----:B-1----:R-:W-:-:S04]  /*0040*/  SHF.L.U32 R0, R14, 0x2, RZ ;  /* 0x000000020e007819 */ /* 0x002fc800000006ff */
[----:B------:R-:W-:-:S05]  /*0050*/  LOP3.LUT R3, R0, 0xfc, RZ, 0xc0, !PT ;  /* 0x000000fc00037812 */ /* 0x000fca00078ec0ff */
[----:B--2---:R-:W-:-:S05]  /*0060*/  IMAD.WIDE.U32 R10, R3, 0x4, R10 ;  /* 0x00000004030a7825 */ /* 0x004fca00078e000a */
[----:B------:R-:W2:Y:S01]  /*0070*/  LDG.E.128 R4, desc[UR6][R10.64] ;  /* 0x000000060a047981 */ /* 0x000ea2000c1e1d00 */
[----:B------:R-:W-:Y:S01]  /*0080*/  HFMA2.MMA R8, -RZ, RZ, 1.5048828125, 33.21875 ;  /* 0x3e055027ff087435 */ /* 0x000fe200000001ff */
[----:B------:R-:W1:Y:S01]  /*0090*/  S2UR UR5, SR_CgaCtaId ;  /* 0x00000000000579c3 */ /* 0x000e620000008800 */
[----:B------:R-:W-:Y:S02]  /*00a0*/  UMOV UR4, 0x400 ;  /* 0x0000040000047882 */ /* 0x000fe40000000000 */
[----:B-1----:R-:W-:Y:S01]  /*00b0*/  UPRMT UR4, UR5, 0x654, UR4 ;  /* 0x0000065405047896 */ /* 0x002fe20008000004 */
[----:B--2---:R-:W-:Y:S02]  /*00c0*/  FSETP.GEU.AND P0, PT, R4, 1.175494350822287508e-38, PT ;  /* 0x008000000400780b */ /* 0x004fe40003f0e000 */
[----:B------:R-:W-:Y:S02]  /*00d0*/  FSETP.GEU.AND P1, PT, R5, 1.175494350822287508e-38, PT ;  /* 0x008000000500780b */ /* 0x000fe40003f2e000 */
[----:B------:R-:W-:-:S02]  /*00e0*/  FSETP.GEU.AND P2, PT, R6, 1.175494350822287508e-38, PT ;  /* 0x008000000600780b */ /* 0x000fc40003f4e000 */
[----:B------:R-:W-:Y:S02]  /*00f0*/  FSETP.GEU.AND P3, PT, R7, 1.175494350822287508e-38, PT ;  /* 0x008000000700780b */ /* 0x000fe40003f6e000 */
[----:B------:R-:W-:Y:S02]  /*0100*/  FSEL R9, RZ, -23, P0 ;  /* 0xc1b80000ff097808 */ /* 0x000fe40000000000 */
[----:B------:R-:W-:Y:S02]  /*0110*/  FSEL R15, RZ, -23, P2 ;  /* 0xc1b80000ff0f7808 */ /* 0x000fe40001000000 */
[----:B------:R-:W-:Y:S01]  /*0120*/  FSEL R13, RZ, -23, P1 ;  /* 0xc1b80000ff0d7808 */ /* 0x000fe20000800000 */
[----:B------:R-:W-:Y:S02]  /*0130*/  @!P0 FMUL R4, R4, 8388608 ;  /* 0x4b00000004048820 */ /* 0x000fe40000400000 */
[----:B------:R-:W-:Y:S02]  /*0140*/  @!P1 FMUL R5, R5, 8388608 ;  /* 0x4b00000005059820 */ /* 0x000fe40000400000 */
[----:B------:R-:W-:Y:S01]  /*0150*/  @!P2 FMUL R6, R6, 8388608 ;  /* 0x4b0000000606a820 */ /* 0x000fe20000400000 */
[----:B------:R-:W-:Y:S01]  /*0160*/  IADD3 R3, R4, -0x3f2aaaab, RZ ;  /* 0xc0d5555504037810 */ /* 0x000fe20007ffe0ff */
[----:B------:R-:W-:Y:S01]  /*0170*/  @!P3 FMUL R7, R7, 8388608 ;  /* 0x4b0000000707b820 */ /* 0x000fe20000400000 */
[----:B------:R-:W-:-:S02]  /*0180*/  IADD3 R10, R5, -0x3f2aaaab, RZ ;  /* 0xc0d55555050a7810 */ /* 0x000fc40007ffe0ff */
[----:B------:R-:W-:Y:S02]  /*0190*/  IADD3 R11, R6, -0x3f2aaaab, RZ ;  /* 0xc0d55555060b7810 */ /* 0x000fe40007ffe0ff */
[----:B------:R-:W-:Y:S02]  /*01a0*/  LOP3.LUT R3, R3, 0xff800000, RZ, 0xc0, !PT ;  /* 0xff80000003037812 */ /* 0x000fe400078ec0ff */
[----:B------:R-:W-:Y:S02]  /*01b0*/  LOP3.LUT R16, R10, 0xff800000, RZ, 0xc0, !PT ;  /* 0xff8000000a107812 */ /* 0x000fe400078ec0ff */
[----:B------:R-:W-:Y:S02]  /*01c0*/  LOP3.LUT R17, R11, 0xff800000, RZ, 0xc0, !PT ;  /* 0xff8000000b117812 */ /* 0x000fe400078ec0ff */
[----:B------:R-:W-:Y:S02]  /*01d0*/  IADD3 R10, R4, -R3, RZ ;  /* 0x80000003040a7210 */ /* 0x000fe40007ffe0ff */
[----:B------:R-:W-:-:S02]  /*01e0*/  I2FP.F32.S32 R12, R3 ;  /* 0x00000003000c7245 */ /* 0x000fc40000201400 */
[----:B------:R-:W-:Y:S01]  /*01f0*/  I2FP.F32.S32 R20, R17 ;  /* 0x0000001100147245 */ /* 0x000fe20000201400 */
[----:B------:R-:W-:Y:S01]  /*0200*/  FADD R3, R10, -1 ;  /* 0xbf8000000a037421 */ /* 0x000fe20000000000 */
[----:B------:R-:W-:Y:S01]  /*0210*/  IADD3 R19, R7, -0x3f2aaaab, RZ ;  /* 0xc0d5555507137810 */ /* 0x000fe20007ffe0ff */
[----:B------:R-:W-:Y:S01]  /*0220*/  FFMA.FTZ R9, R12, 1.1920928955078125e-07, R9 ;  /* 0x340000000c097823 */ /* 0x000fe20000010009 */
[----:B------:R-:W-:Y:S01]  /*0230*/  I2FP.F32.S32 R18, R16 ;  /* 0x0000001000127245 */ /* 0x000fe20000201400 */
[----:B------:R-:W-:Y:S01]  /*0240*/  FFMA.FTZ R12, R3, -R8, 0.14084610342979431152 ;  /* 0x3e1039f6030c7423 */ /* 0x000fe20000010808 */
[----:B------:R-:W-:Y:S01]  /*0250*/  LOP3.LUT R22, R19, 0xff800000, RZ, 0xc0, !PT ;  /* 0xff80000013167812 */ /* 0x000fe200078ec0ff */
[----:B------:R-:W-:Y:S01]  /*0260*/  FFMA.FTZ R10, R20, 1.1920928955078125e-07, R15 ;  /* 0x34000000140a7823 */ /* 0x000fe2000001000f */
[----:B------:R-:W-:Y:S01]  /*0270*/  IADD3 R15, R5, -R16, RZ ;  /* 0x80000010050f7210 */ /* 0x000fe20007ffe0ff */
[----:B------:R-:W-:Y:S01]  /*0280*/  FFMA.FTZ R11, R18, 1.1920928955078125e-07, R13 ;  /* 0x34000000120b7823 */ /* 0x000fe2000001000d */
[----:B------:R-:W-:Y:S01]  /*0290*/  FSEL R18, RZ, -23, P3 ;  /* 0xc1b80000ff127808 */ /* 0x000fe20001800000 */
[----:B------:R-:W-:Y:S01]  /*02a0*/  FFMA.FTZ R12, R3, R12, -0.12148627638816833496 ;  /* 0xbdf8cdcc030c7423 */ /* 0x000fe2000001000c */
[----:B------:R-:W-:Y:S01]  /*02b0*/  I2FP.F32.S32 R19, R22 ;  /* 0x0000001600137245 */ /* 0x000fe20000201400 */
[----:B------:R-:W-:Y:S01]  /*02c0*/  FADD R15, R15, -1 ;  /* 0xbf8000000f0f7421 */ /* 0x000fe20000000000 */
[----:B------:R-:W-:Y:S01]  /*02d0*/  IADD3 R13, R6, -R17, RZ ;  /* 0x80000011060d7210 */ /* 0x000fe20007ffe0ff */
[----:B------:R-:W-:Y:S01]  /*02e0*/  FFMA.FTZ R16, R3, R12, 0.13980610668659210205 ;  /* 0x3e0f295503107423 */ /* 0x000fe2000001000c */
[----:B------:R-:W-:Y:S01]  /*02f0*/  IADD3 R17, R7, -R22, RZ ;  /* 0x8000001607117210 */ /* 0x000fe20007ffe0ff */
[----:B------:R-:W-:Y:S01]  /*0300*/  FFMA.FTZ R12, R19, 1.1920928955078125e-07, R18 ;  /* 0x34000000130c7823 */ /* 0x000fe20000010012 */
[----:B------:R-:W-:Y:S01]  /*0310*/  FFMA.FTZ R18, R15, -R8, 0.14084610342979431152 ;  /* 0x3e1039f60f127423 */ /* 0x000fe20000010808 */
[----:B------:R-:W-:Y:S01]  /*0320*/  FADD R13, R13, -1 ;  /* 0xbf8000000d0d7421 */ /* 0x000fe20000000000 */
[----:B------:R-:W-:Y:S01]  /*0330*/  FFMA.FTZ R16, R3, R16, -0.16684235632419586182 ;  /* 0xbe2ad8b903107423 */ /* 0x000fe20000010010 */
[----:B------:R-:W-:Y:S01]  /*0340*/  FADD R17, R17, -1 ;  /* 0xbf80000011117421 */ /* 0x000fe20000000000 */
[----:B------:R-:W-:Y:S01]  /*0350*/  FFMA.FTZ R18, R15, R18, -0.12148627638816833496 ;  /* 0xbdf8cdcc0f127423 */ /* 0x000fe20000010012 */
[----:B------:R-:W-:Y:S01]  /*0360*/  FFMA.FTZ R20, R13, -R8, 0.14084610342979431152 ;  /* 0x3e1039f60d147423 */ /* 0x000fe20000010808 */
[----:B------:R-:W-:Y:S01]  /*0370*/  FFMA.FTZ R16, R3, R16, 0.20012299716472625732 ;  /* 0x3e4ced0b03107423 */ /* 0x000fe20000010010 */
[----:B------:R-:W-:Y:S01]  /*0380*/  FFMA.FTZ R8, R17, -R8, 0.14084610342979431152 ;  /* 0x3e1039f611087423 */ /* 0x000fe20000010808 */
[----:B------:R-:W-:Y:S01]  /*0390*/  FFMA.FTZ R18, R15, R18, 0.13980610668659210205 ;  /* 0x3e0f29550f127423 */ /* 0x000fe20000010012 */
[----:B------:R-:W-:Y:S01]  /*03a0*/  FFMA.FTZ R20, R13, R20, -0.12148627638816833496 ;  /* 0xbdf8cdcc0d147423 */ /* 0x000fe20000010014 */
[----:B------:R-:W-:Y:S01]  /*03b0*/  FFMA.FTZ R16, R3, R16, -0.24999669194221496582 ;  /* 0xbe7fff2203107423 */ /* 0x000fe20000010010 */
[----:B------:R-:W-:Y:S01]  /*03c0*/  FFMA.FTZ R8, R17, R8, -0.12148627638816833496 ;  /* 0xbdf8cdcc11087423 */ /* 0x000fe20000010008 */
[----:B------:R-:W-:Y:S01]  /*03d0*/  FFMA.FTZ R18, R15, R18, -0.16684235632419586182 ;  /* 0xbe2ad8b90f127423 */ /* 0x000fe20000010012 */
[----:B------:R-:W-:Y:S01]  /*03e0*/  FFMA.FTZ R20, R13, R20, 0.13980610668659210205 ;  /* 0x3e0f29550d147423 */ /* 0x000fe20000010014 */
[----:B------:R-:W-:Y:S01]  /*03f0*/  FFMA.FTZ R16, R3, R16, 0.33333182334899902344 ;  /* 0x3eaaaa7803107423 */ /* 0x000fe20000010010 */
[----:B------:R-:W-:Y:S01]  /*0400*/  FFMA.FTZ R8, R17, R8, 0.13980610668659210205 ;  /* 0x3e0f295511087423 */ /* 0x000fe20000010008 */
[----:B------:R-:W-:Y:S01]  /*0410*/  FFMA.FTZ R18, R15, R18, 0.20012299716472625732 ;  /* 0x3e4ced0b0f127423 */ /* 0x000fe20000010012 */
[----:B------:R-:W-:Y:S01]  /*0420*/  FFMA.FTZ R20, R13, R20, -0.16684235632419586182 ;  /* 0xbe2ad8b90d147423 */ /* 0x000fe20000010014 */
[----:B------:R-:W-:Y:S01]  /*0430*/  ISETP.GE.U32.AND P4, PT, R4, 0x7f800000, PT ;  /* 0x7f8000000400780c */ /* 0x000fe20003f86070 */
[----:B------:R-:W-:Y:S01]  /*0440*/  FFMA.FTZ R22, R17, R8, -0.16684235632419586182 ;  /* 0xbe2ad8b911167423 */ /* 0x000fe20000010008 */
[----:B------:R-:W-:Y:S01]  /*0450*/  FFMA.FTZ R18, R15, R18, -0.24999669194221496582 ;  /* 0xbe7fff220f127423 */ /* 0x000fe20000010012 */
[----:B------:R-:W-:Y:S01]  /*0460*/  FFMA.FTZ R20, R13, R20, 0.20012299716472625732 ;  /* 0x3e4ced0b0d147423 */ /* 0x000fe20000010014 */
[----:B------:R-:W-:Y:S01]  /*0470*/  ISETP.GE.U32.AND P0, PT, R5, 0x7f800000, PT ;  /* 0x7f8000000500780c */ /* 0x000fe20003f06070 */
[----:B------:R-:W-:Y:S01]  /*0480*/  FFMA.FTZ R22, R17, R22, 0.20012299716472625732 ;  /* 0x3e4ced0b11167423 */ /* 0x000fe20000010016 */
[----:B------:R-:W-:Y:S01]  /*0490*/  FFMA.FTZ R18, R15, R18, 0.33333182334899902344 ;  /* 0x3eaaaa780f127423 */ /* 0x000fe20000010012 */
[----:B------:R-:W-:Y:S01]  /*04a0*/  FFMA.FTZ R20, R13, R20, -0.24999669194221496582 ;  /* 0xbe7fff220d147423 */ /* 0x000fe20000010014 */
[----:B------:R-:W-:Y:S01]  /*04b0*/  FFMA.FTZ R16, R3, R16, -0.5 ;  /* 0xbf00000003107423 */ /* 0x000fe20000010010 */
[----:B------:R-:W-:Y:S01]  /*04c0*/  ISETP.GE.U32.AND P1, PT, R6, 0x7f800000, PT ;  /* 0x7f8000000600780c */ /* 0x000fe20003f26070 */
[----:B------:R-:W-:Y:S01]  /*04d0*/  FFMA.FTZ R22, R17, R22, -0.24999669194221496582 ;  /* 0xbe7fff2211167423 */ /* 0x000fe20000010016 */
[----:B------:R-:W-:Y:S01]  /*04e0*/  FFMA.FTZ R20, R13, R20, 0.33333182334899902344 ;  /* 0x3eaaaa780d147423 */ /* 0x000fe20000010014 */
[----:B------:R-:W-:Y:S01]  /*04f0*/  FFMA.FTZ R18, R15, R18, -0.5 ;  /* 0xbf0000000f127423 */ /* 0x000fe20000010012 */
[----:B------:R-:W-:Y:S01]  /*0500*/  FMUL R8, R3, R16 ;  /* 0x0000001003087220 */ /* 0x000fe20000400000 */
[----:B------:R-:W-:Y:S01]  /*0510*/  ISETP.GE.U32.AND P2, PT, R7, 0x7f800000, PT ;  /* 0x7f8000000700780c */ /* 0x000fe20003f46070 */
[----:B------:R-:W-:Y:S01]  /*0520*/  FFMA.FTZ R22, R17, R22, 0.33333182334899902344 ;  /* 0x3eaaaa7811167423 */ /* 0x000fe20000010016 */
[----:B------:R-:W-:Y:S01]  /*0530*/  FFMA.FTZ R20, R13, R20, -0.5 ;  /* 0xbf0000000d147423 */ /* 0x000fe20000010014 */
[----:B------:R-:W-:Y:S01]  /*0540*/  FMUL R18, R15, R18 ;  /* 0x000000120f127220 */ /* 0x000fe20000400000 */
[----:B------:R-:W-:Y:S01]  /*0550*/  FFMA.FTZ R8, R3, R8, R3 ;  /* 0x0000000803087223 */ /* 0x000fe20000010003 */
[----:B------:R-:W-:Y:S01]  /*0560*/  FFMA.FTZ R22, R17, R22, -0.5 ;  /* 0xbf00000011167423 */ /* 0x000fe20000010016 */
[----:B------:R-:W-:Y:S01]  /*0570*/  FMUL R20, R13, R20 ;  /* 0x000000140d147220 */ /* 0x000fe20000400000 */
[----:B------:R-:W-:Y:S01]  /*0580*/  FFMA.FTZ R18, R15, R18, R15 ;  /* 0x000000120f127223 */ /* 0x000fe2000001000f */
[----:B------:R-:W-:Y:S01]  /*0590*/  @P4 MOV R3, 0x7f800000 ;  /* 0x7f80000000034802 */ /* 0x000fe20000000f00 */
[----:B------:R-:W-:Y:S01]  /*05a0*/  FFMA.FTZ R8, R9, 0.69314718246459960938, R8 ;  /* 0x3f31721809087823 */ /* 0x000fe20000010008 */
[----:B------:R-:W-:Y:S01]  /*05b0*/  @P0 MOV R16, 0x7f800000 ;  /* 0x7f80000000100802 */ /* 0x000fe20000000f00 */
[----:B------:R-:W-:Y:S01]  /*05c0*/  FMUL R22, R17, R22 ;  /* 0x0000001611167220 */ /* 0x000fe20000400000 */
[----:B------:R-:W-:Y:S01]  /*05d0*/  FFMA.FTZ R13, R13, R20, R13 ;  /* 0x000000140d0d7223 */ /* 0x000fe2000001000d */
[----:B------:R-:W-:Y:S01]  /*05e0*/  FFMA.FTZ R11, R11, 0.69314718246459960938, R18 ;  /* 0x3f3172180b0b7823 */ /* 0x000fe20000010012 */
[----:B------:R-:W-:Y:S01]  /*05f0*/  @P1 MOV R9, 0x7f800000 ;  /* 0x7f80000000091802 */ /* 0x000fe20000000f00 */
[C---:B------:R-:W-:Y:S01]  /*0600*/  @P4 FFMA.FTZ R8, R4.reuse, R3, +INF ;  /* 0x7f80000004084423 */ /* 0x040fe20000010003 */
[----:B------:R-:W-:Y:S01]  /*0610*/  @P0 FFMA.FTZ R11, R5, R16, +INF ;  /* 0x7f800000050b0423 */ /* 0x000fe20000010010 */
[----:B------:R-:W-:Y:S01]  /*0620*/  FSETP.NEU.AND P3, PT, R4, RZ, PT ;  /* 0x000000ff0400720b */ /* 0x000fe20003f6d000 */
[----:B------:R-:W-:Y:S01]  /*0630*/  FFMA.FTZ R17, R17, R22, R17 ;  /* 0x0000001611117223 */ /* 0x000fe20000010011 */
[----:B------:R-:W-:Y:S01]  /*0640*/  FFMA.FTZ R10, R10, 0.69314718246459960938, R13 ;  /* 0x3f3172180a0a7823 */ /* 0x000fe2000001000d */
[----:B------:R-:W-:Y:S01]  /*0650*/  @P2 MOV R4, 0x7f800000 ;  /* 0x7f80000000042802 */ /* 0x000fe20000000f00 */
[----:B------:R-:W-:Y:S01]  /*0660*/  @P1 FFMA.FTZ R10, R6, R9, +INF ;  /* 0x7f800000060a1423 */ /* 0x000fe20000010009 */
[----:B------:R-:W-:Y:S01]  /*0670*/  FADD R8, RZ, -R8 ;  /* 0x80000008ff087221 */ /* 0x000fe20000000000 */
[----:B------:R-:W-:Y:S01]  /*0680*/  FADD R11, RZ, -R11 ;  /* 0x8000000bff0b7221 */ /* 0x000fe20000000000 */
[----:B------:R-:W-:Y:S01]  /*0690*/  FSETP.NEU.AND P4, PT, R5, RZ, PT ;  /* 0x000000ff0500720b */ /* 0x000fe20003f8d000 */
[----:B------:R-:W-:Y:S01]  /*06a0*/  FFMA.FTZ R12, R12, 0.69314718246459960938, R17 ;  /* 0x3f3172180c0c7823 */ /* 0x000fe20000010011 */
[----:B------:R-:W-:Y:S01]  /*06b0*/  @P2 FFMA.FTZ R12, R7, R4, +INF ;  /* 0x7f800000070c2423 */ /* 0x000fe20000010004 */
[----:B------:R-:W-:Y:S01]  /*06c0*/  FADD R10, RZ, -R10 ;  /* 0x8000000aff0a7221 */ /* 0x000fe20000000000 */
[----:B------:R-:W-:-:S02]  /*06d0*/  FSETP.NEU.AND P0, PT, R6, RZ, PT ;  /* 0x000000ff0600720b */ /* 0x000fc40003f0d000 */
[----:B------:R-:W-:Y:S01]  /*06e0*/  FSEL R8, R8, +INF , P3 ;  /* 0x7f80000008087808 */ /* 0x000fe20001800000 */
[----:B------:R-:W-:Y:S01]  /*06f0*/  FADD R12, RZ, -R12 ;  /* 0x8000000cff0c7221 */ /* 0x000fe20000000000 */
[----:B------:R-:W-:Y:S02]  /*0700*/  FSEL R11, R11, +INF , P4 ;  /* 0x7f8000000b0b7808 */ /* 0x000fe40002000000 */
[----:B------:R-:W-:Y:S02]  /*0710*/  FSETP.NEU.AND P1, PT, R7, RZ, PT ;  /* 0x000000ff0700720b */ /* 0x000fe40003f2d000 */
[----:B------:R-:W-:Y:S01]  /*0720*/  FSEL R10, R10, +INF , P0 ;  /* 0x7f8000000a0a7808 */ /* 0x000fe20000000000 */
[----:B------:R-:W-:Y:S01]  /*0730*/  FADD R11, R11, R8 ;  /* 0x000000080b0b7221 */ /* 0x000fe20000000000 */
[----:B------:R-:W-:Y:S02]  /*0740*/  FSEL R12, R12, +INF , P1 ;  /* 0x7f8000000c0c7808 */ /* 0x000fe40000800000 */
[----:B------:R-:W-:Y:S01]  /*0750*/  LOP3.LUT P0, RZ, R14, 0x1f, RZ, 0xc0, !PT ;  /* 0x0000001f0eff7812 */ /* 0x000fe2000780c0ff */
[----:B------:R-:W-:Y:S01]  /*0760*/  FADD R11, R10, R11 ;  /* 0x0000000b0a0b7221 */ /* 0x000fe20000000000 */
[----:B------:R-:W-:-:S03]  /*0770*/  ISETP.GE.AND P1, PT, R14, 0x2, PT ;  /* 0x000000020e00780c */ /* 0x000fc60003f26270 */
[----:B------:R-:W-:-:S05]  /*0780*/  FADD R11, R12, R11 ;  /* 0x0000000b0c0b7221 */ /* 0x000fca0000000000 */
[----:B------:R-:W1:Y:S02]  /*0790*/  SHFL.BFLY PT, R4, R11, 0x10, 0x1f ;  /* 0x0e001f000b047f89 */ /* 0x000e6400000e0000 */
[----:B-1----:R-:W-:-:S05]  /*07a0*/  FADD R4, R11, R4 ;  /* 0x000000040b047221 */ /* 0x002fca0000000000 */
[----:B------:R-:W1:Y:S02]  /*07b0*/  SHFL.BFLY PT, R3, R4, 0x8, 0x1f ;  /* 0x0d001f0004037f89 */ /* 0x000e6400000e0000 */
[----:B-1----:R-:W-:Y:S01]  /*07c0*/  FADD R3, R4, R3 ;  /* 0x0000000304037221 */ /* 0x002fe20000000000 */
[----:B------:R-:W-:-:S04]  /*07d0*/  SHF.R.U32.HI R4, RZ, 0x3, R14 ;  /* 0x00000003ff047819 */ /* 0x000fc8000001160e */
[----:B------:R-:W1:Y:S01]  /*07e0*/  SHFL.BFLY PT, R6, R3, 0x4, 0x1f ;  /* 0x0c801f0003067f89 */ /* 0x000e6200000e0000 */
[----:B------:R-:W-:Y:S01]  /*07f0*/  LOP3.LUT R4, R4, 0x4, RZ, 0xc0, !PT ;  /* 0x0000000404047812 */ /* 0x000fe200078ec0ff */
[----:B-1----:R-:W-:-:S05]  /*0800*/  FADD R6, R3, R6 ;  /* 0x0000000603067221 */ /* 0x002fca0000000000 */
[----:B------:R-:W1:Y:S02]  /*0810*/  SHFL.BFLY PT, R5, R6, 0x2, 0x1f ;  /* 0x0c401f0006057f89 */ /* 0x000e6400000e0000 */
[----:B-1----:R-:W-:-:S05]  /*0820*/  FADD R5, R6, R5 ;  /* 0x0000000506057221 */ /* 0x002fca0000000000 */
[----:B------:R-:W1:Y:S02]  /*0830*/  SHFL.BFLY PT, R8, R5, 0x1, 0x1f ;  /* 0x0c201f0005087f89 */ /* 0x000e6400000e0000 */
[----:B-1----:R-:W-:Y:S01]  /*0840*/  FADD R7, R5, R8 ;  /* 0x0000000805077221 */ /* 0x002fe20000000000 */
[----:B------:R-:W-:-:S04]  /*0850*/  LOP3.LUT R5, R14, 0x1, RZ, 0xc0, !PT ;  /* 0x000000010e057812 */ /* 0x000fc800078ec0ff */
[----:B------:R-:W-:Y:S01]  /*0860*/  @!P0 STS [R4+UR4], R7 ;  /* 0x0000000704008988 */ /* 0x000fe20008000804 */
[----:B------:R-:W-:Y:S01]  /*0870*/  BAR.SYNC.DEFER_BLOCKING 0x0 ;  /* 0x0000000000007b1d */ /* 0x000fe20000010000 */
[----:B------:R-:W-:-:S04]  /*0880*/  ISETP.NE.U32.AND P0, PT, R5, 0x1, PT ;  /* 0x000000010500780c */ /* 0x000fc80003f05070 */
[----:B------:R-:W-:Y:S01]  /*0890*/  ISETP.LT.AND P0, PT, R14, 0x2, P0 ;  /* 0x000000020e00780c */ /* 0x000fe20000701270 */
[----:B------:R-:W1:Y:S04]  /*08a0*/  @!P1 LDS R2, [R0+UR4] ;  /* 0x0000000400029984 */ /* 0x000e680008000800 */
[----:B-1----:R-:W1:Y:S02]  /*08b0*/  SHFL.BFLY PT, R3, R2, 0x1, 0x1f ;  /* 0x0c201f0002037f89 */ /* 0x002e6400000e0000 */
[----:B-1----:R-:W-:-:S06]  /*08c0*/  FADD R3, R2, R3 ;  /* 0x0000000302037221 */ /* 0x002fcc0000000000 */
[----:B------:R1:W-:Y:S01]  /*08d0*/  @P0 STS [R0+UR4], R3 ;  /* 0x0000000300000988 */ /* 0x0003e20008000804 */
[----:B------:R-:W-:Y:S01]  /*08e0*/  BAR.SYNC.DEFER_BLOCKING 0x0 ;  /* 0x0000000000007b1d */ /* 0x000fe20000010000 */
[----:B------:R-:W-:-:S05]  /*08f0*/  LOP3.LUT P0, RZ, R14, 0x3f, RZ, 0xc0, !PT ;  /* 0x0000003f0eff7812 */ /* 0x000fca000780c0ff */
[----:B------:R-:W2:Y:S08]  /*0900*/  LDS R5, [UR4] ;  /* 0x00000004ff057984 */ /* 0x000eb00008000800 */
[----:B-1----:R-:W-:Y:S05]  /*0910*/  @P0 EXIT ;  /* 0x000000000000094d */ /* 0x002fea0003800000 */
[----:B------:R-:W0:Y:S01]  /*0920*/  LDC.64 R2, c[0x0][0x218] ;  /* 0x00008600ff027b82 */ /* 0x000e220000000a00 */
[----:B--2---:R-:W-:-:S05]  /*0930*/  FADD R5, RZ, R5 ;  /* 0x00000005ff057221 */ /* 0x004fca0000000000 */
[----:B0-----:R-:W-:Y:S01]  /*0940*/  STG.E desc[UR6][R2.64], R5 ;  /* 0x0000000502007986 */ /* 0x001fe2000c101906 */
[----:B------:R-:W-:Y:S05]  /*0950*/  EXIT ;  /* 0x000000000000794d */ /* 0x000fea0003800000 */
.L_x_0:
[----:B------:R-:W-:-:S00]  /*0960*/  BRA `(.L_x_0) ;  /* 0xfffffffc00fc7947 */ /* 0x000fc0000383ffff */
[----:B------:R-:W-:-:S00]  /*0970*/  NOP ;  /* 0x0000000000007918 */ /* 0x000fc00000000000 */
        /* <DEDUP_REMOVED lines=8> */
.L_x_1:


//--------------------- .nv.global.init           --------------------------
	.section	.nv.global.init,"aw",@progbits
.nv.global.init:
	.type		_$_str,@object
	.size		_$_str,(.L_0 - _$_str)
_$_str:
        /*0000*/ 	.byte	0x5f, 0x5f, 0x43, 0x55, 0x44, 0x41, 0x5f, 0x46, 0x54, 0x5a, 0x00
.L_0:


//--------------------- .nv.shared.triton_per_fused_log_neg_sum_0 --------------------------
	.section	.nv.shared.triton_per_fused_log_neg_sum_0,"aw",@nobits
	.sectionflags	@""
	.align	16
	.zero		1024


//--------------------- .nv.constant0.triton_per_fused_log_neg_sum_0 --------------------------
	.section	.nv.constant0.triton_per_fused_log_neg_sum_0,"a",@progbits
	.sectionflags	@""
	.align	4
.nv.constant0.triton_per_fused_log_neg_sum_0:
	.zero		548
